	.headerflags	@"EF_CUDA_TEXMODE_UNIFIED EF_CUDA_64BIT_ADDRESS EF_CUDA_ACCELERATORS EF_CUDA_SM90 EF_CUDA_VIRTUAL_SM(EF_CUDA_SM90)"
	.elftype	@"ET_EXEC"


//--------------------- .nv.info                  --------------------------
	.section	.nv.info,"",@"SHT_CUDA_INFO"
	.align	4


	//----- nvinfo : EIATTR_REGCOUNT
	.align		4
        /*0000*/ 	.byte	0x04, 0x2f
        /*0002*/ 	.short	(.L_1 - .L_0)
	.align		4
.L_0:
        /*0004*/ 	.word	index@(triton_poi_fused_add_convolution_mul_26)
        /*0008*/ 	.word	0x0000002c


	//----- nvinfo : EIATTR_MIN_STACK_SIZE
	.align		4
.L_1:
        /*000c*/ 	.byte	0x04, 0x12
        /*000e*/ 	.short	(.L_3 - .L_2)
	.align		4
.L_2:
        /*0010*/ 	.word	index@(triton_poi_fused_add_convolution_mul_26)
        /*0014*/ 	.word	0x00000000


	//----- nvinfo : EIATTR_FRAME_SIZE
	.align		4
.L_3:
        /*0018*/ 	.byte	0x04, 0x11
        /*001a*/ 	.short	(.L_5 - .L_4)
	.align		4
.L_4:
        /*001c*/ 	.word	index@(triton_poi_fused_add_convolution_mul_26)
        /*0020*/ 	.word	0x00000000


	//----- nvinfo : EIATTR_MIN_STACK_SIZE
	.align		4
.L_5:
        /*0024*/ 	.byte	0x04, 0x12
        /*0026*/ 	.short	(.L_7 - .L_6)
	.align		4
.L_6:
        /*0028*/ 	.word	index@(triton_poi_fused_add_convolution_mul_26)
        /*002c*/ 	.word	0x00000000
.L_7:


//--------------------- .nv.info.triton_poi_fused_add_convolution_mul_26 --------------------------
	.section	.nv.info.triton_poi_fused_add_convolution_mul_26,"",@"SHT_CUDA_INFO"
	.sectionflags	@""
	.align	4


	//----- nvinfo : EIATTR_CUDA_API_VERSION
	.align		4
        /*0000*/ 	.byte	0x04, 0x37
        /*0002*/ 	.short	(.L_9 - .L_8)
.L_8:
        /*0004*/ 	.word	0x0000007c


	//----- nvinfo : EIATTR_KPARAM_INFO
	.align		4
.L_9:
        /*0008*/ 	.byte	0x04, 0x17
        /*000a*/ 	.short	(.L_11 - .L_10)
.L_10:
        /*000c*/ 	.word	0x00000000
        /*0010*/ 	.short	0x0007
        /*0012*/ 	.short	0x0034
        /*0014*/ 	.byte	0x00, 0xf0, 0x11, 0x00


	//----- nvinfo : EIATTR_KPARAM_INFO
	.align		4
.L_11:
        /*0018*/ 	.byte	0x04, 0x17
        /*001a*/ 	.short	(.L_13 - .L_12)
.L_12:
        /*001c*/ 	.word	0x00000000
        /*0020*/ 	.short	0x0006
        /*0022*/ 	.short	0x0030
        /*0024*/ 	.byte	0x00, 0xf0, 0x11, 0x00


	//----- nvinfo : EIATTR_KPARAM_INFO
	.align		4
.L_13:
        /*0028*/ 	.byte	0x04, 0x17
        /*002a*/ 	.short	(.L_15 - .L_14)
.L_14:
        /*002c*/ 	.word	0x00000000
        /*0030*/ 	.short	0x0005
        /*0032*/ 	.short	0x0028
        /*0034*/ 	.byte	0x00, 0xf4, 0x21, 0x00


	//----- nvinfo : EIATTR_KPARAM_INFO
	.align		4
.L_15:
        /*0038*/ 	.byte	0x04, 0x17
        /*003a*/ 	.short	(.L_17 - .L_16)
.L_16:
        /*003c*/ 	.word	0x00000000
        /*0040*/ 	.short	0x0004
        /*0042*/ 	.short	0x0020
        /*0044*/ 	.byte	0x00, 0xf4, 0x21, 0x00


	//----- nvinfo : EIATTR_KPARAM_INFO
	.align		4
.L_17:
        /*0048*/ 	.byte	0x04, 0x17
        /*004a*/ 	.short	(.L_19 - .L_18)
.L_18:
        /*004c*/ 	.word	0x00000000
        /*0050*/ 	.short	0x0003
        /*0052*/ 	.short	0x0018
        /*0054*/ 	.byte	0x00, 0xf4, 0x21, 0x00


	//----- nvinfo : EIATTR_KPARAM_INFO
	.align		4
.L_19:
        /*0058*/ 	.byte	0x04, 0x17
        /*005a*/ 	.short	(.L_21 - .L_20)
.L_20:
        /*005c*/ 	.word	0x00000000
        /*0060*/ 	.short	0x0002
        /*0062*/ 	.short	0x0010
        /*0064*/ 	.byte	0x00, 0xf4, 0x21, 0x00


	//----- nvinfo : EIATTR_KPARAM_INFO
	.align		4
.L_21:
        /*0068*/ 	.byte	0x04, 0x17
        /*006a*/ 	.short	(.L_23 - .L_22)
.L_22:
        /*006c*/ 	.word	0x00000000
        /*0070*/ 	.short	0x0001
        /*0072*/ 	.short	0x0008
        /*0074*/ 	.byte	0x00, 0xf4, 0x21, 0x00


	//----- nvinfo : EIATTR_KPARAM_INFO
	.align		4
.L_23:
        /*0078*/ 	.byte	0x04, 0x17
        /*007a*/ 	.short	(.L_25 - .L_24)
.L_24:
        /*007c*/ 	.word	0x00000000
        /*0080*/ 	.short	0x0000
        /*0082*/ 	.short	0x0000
        /*0084*/ 	.byte	0x00, 0xf4, 0x21, 0x00


	//----- nvinfo : EIATTR_SPARSE_MMA_MASK
	.align		4
.L_25:
        /*0088*/ 	.byte	0x03, 0x50
        /*008a*/ 	.short	0x0000


	//----- nvinfo : EIATTR_MAXREG_COUNT
	.align		4
        /*008c*/ 	.byte	0x03, 0x1b
        /*008e*/ 	.short	0x00ff


	//----- nvinfo : EIATTR_EXIT_INSTR_OFFSETS
	.align		4
        /*0090*/ 	.byte	0x04, 0x1c
        /*0092*/ 	.short	(.L_27 - .L_26)


	//   ....[0]....
.L_26:
        /*0094*/ 	.word	0x00001070


	//   ....[1]....
        /*0098*/ 	.word	0x00001090


	//----- nvinfo : EIATTR_REQNTID
	.align		4
.L_27:
        /*009c*/ 	.byte	0x04, 0x10
        /*009e*/ 	.short	(.L_29 - .L_28)
.L_28:
        /*00a0*/ 	.word	0x00000100
        /*00a4*/ 	.word	0x00000001
        /*00a8*/ 	.word	0x00000001


	//----- nvinfo : EIATTR_CBANK_PARAM_SIZE
	.align		4
.L_29:
        /*00ac*/ 	.byte	0x03, 0x19
        /*00ae*/ 	.short	0x0038


	//----- nvinfo : EIATTR_PARAM_CBANK
	.align		4
        /*00b0*/ 	.byte	0x04, 0x0a
        /*00b2*/ 	.short	(.L_31 - .L_30)
	.align		4
.L_30:
        /*00b4*/ 	.word	index@(.nv.constant0.triton_poi_fused_add_convolution_mul_26)
        /*00b8*/ 	.short	0x0210
        /*00ba*/ 	.short	0x0038


	//----- nvinfo : EIATTR_SW_WAR
	.align		4
.L_31:
        /*00bc*/ 	.byte	0x04, 0x36
        /*00be*/ 	.short	(.L_33 - .L_32)
.L_32:
        /*00c0*/ 	.word	0x00000008
.L_33:


//--------------------- .nv.callgraph             --------------------------
	.section	.nv.callgraph,"",@"SHT_CUDA_CALLGRAPH"
	.align	4
	.sectionentsize	8
	.align		4
        /*0000*/ 	.word	0x00000000
	.align		4
        /*0004*/ 	.word	0xffffffff
	.align		4
        /*0008*/ 	.word	0x00000000
	.align		4
        /*000c*/ 	.word	0xfffffffe
	.align		4
        /*0010*/ 	.word	0x00000000
	.align		4
        /*0014*/ 	.word	0xfffffffd
	.align		4
        /*0018*/ 	.word	0x00000000
	.align		4
        /*001c*/ 	.word	0xfffffffc


//--------------------- .text.triton_poi_fused_add_convolution_mul_26 --------------------------
	.section	.text.triton_poi_fused_add_convolution_mul_26,"ax",@progbits
	.sectionflags	@"SHF_BARRIERS=1"
	.align	128
        .global         triton_poi_fused_add_convolution_mul_26
        .type           triton_poi_fused_add_convolution_mul_26,@function
        .size           triton_poi_fused_add_convolution_mul_26,(.L_x_1 - triton_poi_fused_add_convolution_mul_26)
        .other          triton_poi_fused_add_convolution_mul_26,@"STO_CUDA_ENTRY STV_DEFAULT"
triton_poi_fused_add_convolution_mul_26:
.text.triton_poi_fused_add_convolution_mul_26:
[----:B------:R-:W0:Y:S01]  /*0000*/  LDC R1, c[0x0][0x28] ;  /* 0x00000a00ff017b82 */ /* 0x000e220000000800 */
[----:B------:R-:W1:Y:S07]  /*0010*/  S2R R28, SR_TID.X ;  /* 0x00000000001c7919 */ /* 0x000e6e0000002100 */
[----:B------:R-:W2:Y:S01]  /*0020*/  LDC.64 R20, c[0x0][0x210] ;  /* 0x00008400ff147b82 */ /* 0x000ea20000000a00 */
[----:B------:R-:W-:Y:S02]  /*0030*/  CS2R R12, SRZ ;  /* 0x00000000000c7805 */ /* 0x000fe4000001ff00 */
[----:B------:R-:W-:Y:S01]  /*0040*/  CS2R R14, SRZ ;  /* 0x00000000000e7805 */ /* 0x000fe2000001ff00 */
[----:B------:R-:W3:Y:S01]  /*0050*/  S2R R30, SR_CTAID.Y ;  /* 0x00000000001e7919 */ /* 0x000ee20000002600 */
[----:B------:R-:W-:Y:S01]  /*0060*/  ULDC.64 UR6, c[0x0][0x208] ;  /* 0x0000820000067ab9 */ /* 0x000fe20000000a00 */
[----:B------:R-:W-:-:S02]  /*0070*/  CS2R R8, SRZ ;  /* 0x0000000000087805 */ /* 0x000fc4000001ff00 */
[----:B------:R-:W-:Y:S01]  /*0080*/  CS2R R10, SRZ ;  /* 0x00000000000a7805 */ /* 0x000fe2000001ff00 */
[----:B------:R-:W4:Y:S01]  /*0090*/  S2R R26, SR_CTAID.X ;  /* 0x00000000001a7919 */ /* 0x000f220000002500 */
[----:B------:R-:W-:Y:S02]  /*00a0*/  CS2R R4, SRZ ;  /* 0x0000000000047805 */ /* 0x000fe4000001ff00 */
[----:B------:R-:W-:Y:S01]  /*00b0*/  CS2R R6, SRZ ;  /* 0x0000000000067805 */ /* 0x000fe2000001ff00 */
[----:B-1----:R-:W-:Y:S01]  /*00c0*/  IMAD.SHL.U32 R29, R28, 0x4, RZ ;  /* 0x000000041c1d7824 */ /* 0x002fe200078e00ff */
[----:B------:R-:W-:Y:S01]  /*00d0*/  SHF.R.U32.HI R27, RZ, 0x6, R28 ;  /* 0x00000006ff1b7819 */ /* 0x000fe2000001161c */
[----:B---3--:R-:W-:-:S03]  /*00e0*/  IMAD.SHL.U32 R30, R30, 0x10, RZ ;  /* 0x000000101e1e7824 */ /* 0x008fc600078e00ff */
[----:B------:R-:W-:Y:S02]  /*00f0*/  LOP3.LUT R3, R29, 0xfc, RZ, 0xc0, !PT ;  /* 0x000000fc1d037812 */ /* 0x000fe400078ec0ff */
[----:B------:R-:W-:Y:S02]  /*0100*/  SGXT.U32 R27, R27, 0x2 ;  /* 0x000000021b1b781a */ /* 0x000fe40000000000 */
[----:B----4-:R-:W-:Y:S02]  /*0110*/  PRMT R17, R3, 0x6540, R26 ;  /* 0x0000654003117816 */ /* 0x010fe4000000001a */
[----:B------:R-:W-:Y:S02]  /*0120*/  LOP3.LUT R0, R30, 0x4, R27, 0xfe, !PT ;  /* 0x000000041e007812 */ /* 0x000fe400078efe1b */
[----:B------:R-:W-:Y:S02]  /*0130*/  ISETP.GE.AND P4, PT, R17, 0x100, PT ;  /* 0x000001001100780c */ /* 0x000fe40003f86270 */
[----:B------:R-:W-:-:S02]  /*0140*/  LOP3.LUT R32, R30, R27, RZ, 0xfc, !PT ;  /* 0x0000001b1e207212 */ /* 0x000fc400078efcff */
[C---:B------:R-:W-:Y:S01]  /*0150*/  ISETP.LT.AND P6, PT, R0.reuse, 0x200, !P4 ;  /* 0x000002000000780c */ /* 0x040fe200067c1270 */
[----:B------:R-:W-:Y:S01]  /*0160*/  IMAD R0, R0, 0x100, R17 ;  /* 0x0000010000007824 */ /* 0x000fe200078e0211 */
[----:B------:R-:W-:Y:S02]  /*0170*/  LOP3.LUT R3, R30, 0x8, R27, 0xfe, !PT ;  /* 0x000000081e037812 */ /* 0x000fe400078efe1b */
[----:B------:R-:W-:Y:S01]  /*0180*/  LOP3.LUT R2, R30, 0xc, R27, 0xfe, !PT ;  /* 0x0000000c1e027812 */ /* 0x000fe200078efe1b */
[----:B--2---:R-:W-:Y:S01]  /*0190*/  IMAD.WIDE R24, R0, 0x4, R20 ;  /* 0x0000000400187825 */ /* 0x004fe200078e0214 */
[C---:B------:R-:W-:Y:S02]  /*01a0*/  ISETP.LT.AND P0, PT, R32.reuse, 0x200, !P4 ;  /* 0x000002002000780c */ /* 0x040fe40006701270 */
[C---:B------:R-:W-:Y:S01]  /*01b0*/  ISETP.LT.AND P5, PT, R3.reuse, 0x200, !P4 ;  /* 0x000002000300780c */ /* 0x040fe200067a1270 */
[--C-:B------:R-:W-:Y:S01]  /*01c0*/  IMAD R32, R32, 0x100, R17.reuse ;  /* 0x0000010020207824 */ /* 0x100fe200078e0211 */
[C---:B------:R-:W-:Y:S01]  /*01d0*/  ISETP.LT.AND P4, PT, R2.reuse, 0x200, !P4 ;  /* 0x000002000200780c */ /* 0x040fe20006781270 */
[--C-:B------:R-:W-:Y:S01]  /*01e0*/  IMAD R3, R3, 0x100, R17.reuse ;  /* 0x0000010003037824 */ /* 0x100fe200078e0211 */
[----:B------:R-:W-:Y:S01]  /*01f0*/  P2R R16, PR, RZ, 0x1 ;  /* 0x00000001ff107803 */ /* 0x000fe20000000000 */
[----:B------:R-:W-:Y:S01]  /*0200*/  IMAD R2, R2, 0x100, R17 ;  /* 0x0000010002027824 */ /* 0x000fe200078e0211 */
[----:B------:R-:W2:Y:S01]  /*0210*/  @P6 LDG.E.EL.128 R12, desc[UR6][R24.64] ;  /* 0x00000006180c6981 */ /* 0x000ea2000c2e1d00 */
[----:B------:R-:W-:Y:S01]  /*0220*/  P2R R33, PR, RZ, 0x40 ;  /* 0x00000040ff217803 */ /* 0x000fe20000000000 */
[----:B------:R-:W-:Y:S01]  /*0230*/  IMAD.WIDE R34, R32, 0x4, R20 ;  /* 0x0000000420227825 */ /* 0x000fe200078e0214 */
[----:B------:R-:W-:-:S02]  /*0240*/  ISETP.NE.AND P6, PT, R16, RZ, PT ;  /* 0x000000ff1000720c */ /* 0x000fc40003fc5270 */
[----:B------:R-:W-:Y:S02]  /*0250*/  CS2R R16, SRZ ;  /* 0x0000000000107805 */ /* 0x000fe4000001ff00 */
[----:B------:R-:W-:Y:S01]  /*0260*/  CS2R R18, SRZ ;  /* 0x0000000000127805 */ /* 0x000fe2000001ff00 */
[--C-:B------:R-:W-:Y:S01]  /*0270*/  IMAD.WIDE R22, R3, 0x4, R20.reuse ;  /* 0x0000000403167825 */ /* 0x100fe200078e0214 */
[----:B------:R-:W3:Y:S03]  /*0280*/  @P0 LDG.E.EL.128 R8, desc[UR6][R34.64] ;  /* 0x0000000622080981 */ /* 0x000ee6000c2e1d00 */
[----:B------:R-:W-:Y:S01]  /*0290*/  IMAD.WIDE R20, R2, 0x4, R20 ;  /* 0x0000000402147825 */ /* 0x000fe200078e0214 */
[----:B------:R1:W4:Y:S04]  /*02a0*/  @P5 LDG.E.EL.128 R4, desc[UR6][R22.64] ;  /* 0x0000000616045981 */ /* 0x000328000c2e1d00 */
[----:B------:R5:W4:Y:S01]  /*02b0*/  @P4 LDG.E.EL.128 R16, desc[UR6][R20.64] ;  /* 0x0000000614104981 */ /* 0x000b22000c2e1d00 */
[----:B------:R-:W5:Y:S01]  /*02c0*/  S2UR UR5, SR_CgaCtaId ;  /* 0x00000000000579c3 */ /* 0x000f620000008800 */
[----:B------:R-:W-:Y:S01]  /*02d0*/  IMAD.SHL.U32 R31, R28, 0x40, RZ ;  /* 0x000000401c1f7824 */ /* 0x000fe200078e00ff */
[----:B------:R-:W-:Y:S01]  /*02e0*/  UMOV UR4, 0x400 ;  /* 0x0000040000047882 */ /* 0x000fe20000000000 */
[----:B------:R-:W-:-:S02]  /*02f0*/  LOP3.LUT R30, R30, 0xc, R29, 0xf8, !PT ;  /* 0x0000000c1e1e7812 */ /* 0x000fc400078ef81d */
[----:B-1----:R-:W-:Y:S02]  /*0300*/  SHF.R.U32.HI R23, RZ, 0x2, R28 ;  /* 0x00000002ff177819 */ /* 0x002fe4000001161c */
[----:B------:R-:W-:Y:S02]  /*0310*/  LOP3.LUT R22, R31, 0xfc0, RZ, 0xc0, !PT ;  /* 0x00000fc01f167812 */ /* 0x000fe400078ec0ff */
[----:B------:R-:W-:Y:S02]  /*0320*/  SGXT.U32 R23, R23, 0x6 ;  /* 0x000000061717781a */ /* 0x000fe40000000000 */
[----:B------:R-:W-:Y:S02]  /*0330*/  LOP3.LUT R27, R27, R22, RZ, 0xfc, !PT ;  /* 0x000000161b1b7212 */ /* 0x000fe400078efcff */
[----:B------:R-:W-:Y:S01]  /*0340*/  SHF.R.S32.HI R25, RZ, 0x1f, R30 ;  /* 0x0000001fff197819 */ /* 0x000fe2000001141e */
[----:B0----5:R-:W-:Y:S01]  /*0350*/  UPRMT UR4, UR5, 0x654, UR4 ;  /* 0x0000065405047896 */ /* 0x021fe20008000004 */
[----:B------:R-:W-:-:S05]  /*0360*/  PRMT R20, R23, 0x6540, R26 ;  /* 0x0000654017147816 */ /* 0x000fca000000001a */
[----:B------:R-:W-:Y:S01]  /*0370*/  VIADD R22, R22, UR4 ;  /* 0x0000000416167c36 */ /* 0x000fe20008000000 */
[----:B------:R-:W-:-:S03]  /*0380*/  LEA.HI R25, R25, R30, RZ, 0x7 ;  /* 0x0000001e19197211 */ /* 0x000fc600078f38ff */
[----:B------:R-:W-:Y:S02]  /*0390*/  IMAD R34, R27, 0x4, R22 ;  /* 0x000000041b227824 */ /* 0x000fe400078e0216 */
[----:B------:R-:W0:Y:S01]  /*03a0*/  LDC.64 R26, c[0x0][0x218] ;  /* 0x00008600ff1a7b82 */ /* 0x000e220000000a00 */
[----:B------:R-:W-:-:S07]  /*03b0*/  LOP3.LUT R31, R25, 0xffffff80, RZ, 0xc0, !PT ;  /* 0xffffff80191f7812 */ /* 0x000fce00078ec0ff */
[----:B------:R-:W1:Y:S01]  /*03c0*/  LDC.64 R22, c[0x0][0x228] ;  /* 0x00008a00ff167b82 */ /* 0x000e620000000a00 */
[C---:B------:R-:W-:Y:S01]  /*03d0*/  ISETP.GE.AND P0, PT, R30.reuse, 0x200, PT ;  /* 0x000002001e00780c */ /* 0x040fe20003f06270 */
[----:B------:R-:W-:-:S03]  /*03e0*/  IMAD.IADD R31, R30, 0x1, -R31 ;  /* 0x000000011e1f7824 */ /* 0x000fc600078e0a1f */
[C---:B------:R-:W-:Y:S02]  /*03f0*/  ISETP.LT.AND P3, PT, R20.reuse, 0x100, !P0 ;  /* 0x000001001400780c */ /* 0x040fe40004761270 */
[----:B------:R-:W-:-:S04]  /*0400*/  LOP3.LUT R36, R20, 0x40, RZ, 0xfc, !PT ;  /* 0x0000004014247812 */ /* 0x000fc800078efcff */
[----:B------:R-:W-:Y:S01]  /*0410*/  ISETP.LT.AND P2, PT, R36, 0x100, !P0 ;  /* 0x000001002400780c */ /* 0x000fe20004741270 */
[----:B0-----:R-:W-:-:S04]  /*0420*/  IMAD.WIDE R26, R31, 0x4, R26 ;  /* 0x000000041f1a7825 */ /* 0x001fc800078e021a */
[----:B-1----:R-:W-:Y:S01]  /*0430*/  IMAD.WIDE R22, R31, 0x4, R22 ;  /* 0x000000041f167825 */ /* 0x002fe200078e0216 */
[----:B--2---:R-:W-:Y:S04]  /*0440*/  STS [R34+0x10], R12 ;  /* 0x0000100c22007388 */ /* 0x004fe80000000800 */
[----:B------:R-:W-:Y:S04]  /*0450*/  STS [R34+0x60], R13 ;  /* 0x0000600d22007388 */ /* 0x000fe80000000800 */
[----:B---3--:R0:W-:Y:S04]  /*0460*/  STS [R34], R8 ;  /* 0x0000000822007388 */ /* 0x0081e80000000800 */
[----:B------:R-:W-:Y:S04]  /*0470*/  STS [R34+0x50], R9 ;  /* 0x0000500922007388 */ /* 0x000fe80000000800 */
[----:B------:R-:W-:Y:S01]  /*0480*/  STS [R34+0xa0], R10 ;  /* 0x0000a00a22007388 */ /* 0x000fe20000000800 */
[----:B0-----:R-:W-:-:S03]  /*0490*/  IMAD.SHL.U32 R8, R25, 0x100, RZ ;  /* 0x0000010019087824 */ /* 0x001fc600078e00ff */
[----:B------:R-:W-:Y:S01]  /*04a0*/  STS [R34+0xf0], R11 ;  /* 0x0000f00b22007388 */ /* 0x000fe20000000800 */
[----:B------:R-:W0:Y:S03]  /*04b0*/  LDC.64 R24, c[0x0][0x220] ;  /* 0x00008800ff187b82 */ /* 0x000e260000000a00 */
[----:B------:R-:W-:Y:S04]  /*04c0*/  STS [R34+0xb0], R14 ;  /* 0x0000b00e22007388 */ /* 0x000fe80000000800 */
[----:B------:R-:W-:Y:S04]  /*04d0*/  STS [R34+0x100], R15 ;  /* 0x0001000f22007388 */ /* 0x000fe80000000800 */
[----:B----4-:R-:W-:Y:S04]  /*04e0*/  STS [R34+0x20], R4 ;  /* 0x0000200422007388 */ /* 0x010fe80000000800 */
[----:B------:R1:W-:Y:S04]  /*04f0*/  STS [R34+0x70], R5 ;  /* 0x0000700522007388 */ /* 0x0003e80000000800 */
[----:B------:R-:W-:Y:S04]  /*0500*/  STS [R34+0xc0], R6 ;  /* 0x0000c00622007388 */ /* 0x000fe80000000800 */
[----:B------:R2:W-:Y:S04]  /*0510*/  STS [R34+0x110], R7 ;  /* 0x0001100722007388 */ /* 0x0005e80000000800 */
[----:B------:R-:W-:Y:S04]  /*0520*/  STS [R34+0x30], R16 ;  /* 0x0000301022007388 */ /* 0x000fe80000000800 */
[----:B------:R-:W-:Y:S04]  /*0530*/  STS [R34+0x80], R17 ;  /* 0x0000801122007388 */ /* 0x000fe80000000800 */
[----:B------:R-:W-:Y:S04]  /*0540*/  STS [R34+0xd0], R18 ;  /* 0x0000d01222007388 */ /* 0x000fe80000000800 */
[----:B------:R3:W-:Y:S01]  /*0550*/  STS [R34+0x120], R19 ;  /* 0x0001201322007388 */ /* 0x0007e20000000800 */
[----:B------:R-:W-:-:S02]  /*0560*/  LOP3.LUT R8, R8, 0xffff8000, RZ, 0xc0, !PT ;  /* 0xffff800008087812 */ /* 0x000fc400078ec0ff */
[----:B-1----:R-:W-:Y:S02]  /*0570*/  CS2R R4, SRZ ;  /* 0x0000000000047805 */ /* 0x002fe4000001ff00 */
[----:B--2---:R-:W-:Y:S01]  /*0580*/  CS2R R6, SRZ ;  /* 0x0000000000067805 */ /* 0x004fe2000001ff00 */
[----:B------:R-:W-:Y:S01]  /*0590*/  BAR.SYNC.DEFER_BLOCKING 0x0 ;  /* 0x0000000000007b1d */ /* 0x000fe20000010000 */
[----:B------:R-:W-:Y:S01]  /*05a0*/  IMAD.IADD R21, R31, 0x1, R8 ;  /* 0x000000011f157824 */ /* 0x000fe200078e0208 */
[----:B------:R-:W-:Y:S02]  /*05b0*/  CS2R R8, SRZ ;  /* 0x0000000000087805 */ /* 0x000fe4000001ff00 */
[----:B------:R-:W-:Y:S01]  /*05c0*/  CS2R R10, SRZ ;  /* 0x00000000000a7805 */ /* 0x000fe2000001ff00 */
[C---:B------:R-:W-:Y:S01]  /*05d0*/  IMAD R37, R20.reuse, 0x80, R21 ;  /* 0x0000008014257824 */ /* 0x040fe200078e0215 */
[C---:B---3--:R-:W-:Y:S02]  /*05e0*/  LOP3.LUT R34, R20.reuse, 0x80, RZ, 0xfc, !PT ;  /* 0x0000008014227812 */ /* 0x048fe400078efcff */
[----:B------:R-:W-:-:S02]  /*05f0*/  LOP3.LUT R20, R20, 0xc0, RZ, 0xfc, !PT ;  /* 0x000000c014147812 */ /* 0x000fc400078efcff */
[----:B------:R-:W-:Y:S02]  /*0600*/  CS2R R12, SRZ ;  /* 0x00000000000c7805 */ /* 0x000fe4000001ff00 */
[----:B------:R-:W-:Y:S02]  /*0610*/  CS2R R14, SRZ ;  /* 0x00000000000e7805 */ /* 0x000fe4000001ff00 */
[----:B------:R-:W-:Y:S01]  /*0620*/  ISETP.LT.AND P1, PT, R34, 0x100, !P0 ;  /* 0x000001002200780c */ /* 0x000fe20004721270 */
[----:B0-----:R-:W-:-:S04]  /*0630*/  IMAD.WIDE R30, R37, 0x4, R24 ;  /* 0x00000004251e7825 */ /* 0x001fc800078e0218 */
[--C-:B------:R-:W-:Y:S02]  /*0640*/  IMAD R35, R34, 0x80, R21.reuse ;  /* 0x0000008022237824 */ /* 0x100fe400078e0215 */
[--C-:B------:R-:W-:Y:S02]  /*0650*/  IMAD R36, R36, 0x80, R21.reuse ;  /* 0x0000008024247824 */ /* 0x100fe400078e0215 */
[C---:B------:R-:W-:Y:S01]  /*0660*/  IMAD R34, R20.reuse, 0x80, R21 ;  /* 0x0000008014227824 */ /* 0x040fe200078e0215 */
[----:B------:R0:W2:Y:S04]  /*0670*/  @!P0 LDG.E.EL.128 R4, desc[UR6][R26.64] ;  /* 0x000000061a048981 */ /* 0x0000a8000c2e1d00 */
[----:B------:R1:W2:Y:S01]  /*0680*/  @!P0 LDG.E.EL.128 R8, desc[UR6][R22.64] ;  /* 0x0000000616088981 */ /* 0x0002a2000c2e1d00 */
[----:B------:R-:W-:Y:S01]  /*0690*/  ISETP.LT.AND P0, PT, R20, 0x100, !P0 ;  /* 0x000001001400780c */ /* 0x000fe20004701270 */
[----:B------:R-:W-:-:S02]  /*06a0*/  IMAD.WIDE R38, R36, 0x4, R24 ;  /* 0x0000000424267825 */ /* 0x000fc400078e0218 */
[----:B------:R3:W2:Y:S01]  /*06b0*/  @P3 LDG.E.EL.128 R12, desc[UR6][R30.64] ;  /* 0x000000061e0c3981 */ /* 0x0006a2000c2e1d00 */
[----:B------:R-:W-:Y:S01]  /*06c0*/  CS2R R16, SRZ ;  /* 0x0000000000107805 */ /* 0x000fe2000001ff00 */
[--C-:B------:R-:W-:Y:S01]  /*06d0*/  IMAD.WIDE R40, R35, 0x4, R24.reuse ;  /* 0x0000000423287825 */ /* 0x100fe200078e0218 */
[----:B------:R-:W-:Y:S02]  /*06e0*/  CS2R R18, SRZ ;  /* 0x0000000000127805 */ /* 0x000fe4000001ff00 */
[----:B------:R-:W-:Y:S02]  /*06f0*/  CS2R R20, SRZ ;  /* 0x0000000000147805 */ /* 0x000fe4000001ff00 */
[----:B0-----:R-:W-:Y:S02]  /*0700*/  CS2R R26, SRZ ;  /* 0x00000000001a7805 */ /* 0x001fe4000001ff00 */
[----:B-1----:R-:W-:Y:S01]  /*0710*/  CS2R R22, SRZ ;  /* 0x0000000000167805 */ /* 0x002fe2000001ff00 */
[----:B------:R2:W4:Y:S01]  /*0720*/  @P2 LDG.E.EL.128 R16, desc[UR6][R38.64] ;  /* 0x0000000626102981 */ /* 0x000522000c2e1d00 */
[----:B---3--:R-:W-:Y:S01]  /*0730*/  IMAD.WIDE R30, R34, 0x4, R24 ;  /* 0x00000004221e7825 */ /* 0x008fe200078e0218 */
[----:B------:R-:W-:-:S03]  /*0740*/  CS2R R24, SRZ ;  /* 0x0000000000187805 */ /* 0x000fc6000001ff00 */
[----:B------:R-:W3:Y:S04]  /*0750*/  @P1 LDG.E.EL.128 R20, desc[UR6][R40.64] ;  /* 0x0000000628141981 */ /* 0x000ee8000c2e1d00 */
[----:B------:R-:W5:Y:S01]  /*0760*/  @P0 LDG.E.EL.128 R24, desc[UR6][R30.64] ;  /* 0x000000061e180981 */ /* 0x000f62000c2e1d00 */
[----:B------:R-:W-:Y:S01]  /*0770*/  LOP3.LUT R28, R28, 0xfc, RZ, 0xc0, !PT ;  /* 0x000000fc1c1c7812 */ /* 0x000fe200078ec0ff */
[-CC-:B--2---:R-:W-:Y:S01]  /*0780*/  FFMA R39, R12, R4.reuse, R8.reuse ;  /* 0x000000040c277223 */ /* 0x184fe20000000008 */
[-CC-:B----4-:R-:W-:Y:S01]  /*0790*/  FFMA R38, R16, R4.reuse, R8.reuse ;  /* 0x0000000410267223 */ /* 0x190fe20000000008 */
[-CC-:B---3--:R-:W-:Y:S01]  /*07a0*/  FFMA R20, R20, R4.reuse, R8.reuse ;  /* 0x0000000414147223 */ /* 0x188fe20000000008 */
[----:B-----5:R-:W-:Y:S01]  /*07b0*/  FFMA R24, R24, R4, R8 ;  /* 0x0000000418187223 */ /* 0x020fe20000000008 */
[----:B------:R-:W-:-:S02]  /*07c0*/  LOP3.LUT R8, R29, 0x3fc, RZ, 0xc0, !PT ;  /* 0x000003fc1d087812 */ /* 0x000fc400078ec0ff */
[----:B------:R-:W-:-:S05]  /*07d0*/  LEA R29, R28, UR4, 0x2 ;  /* 0x000000041c1d7c11 */ /* 0x000fca000f8e10ff */
[----:B------:R-:W-:-:S06]  /*07e0*/  IMAD R29, R8, 0x4, R29 ;  /* 0x00000004081d7824 */ /* 0x000fcc00078e021d */
[----:B------:R-:W0:Y:S01]  /*07f0*/  LDS.128 R28, [R29] ;  /* 0x000000001d1c7984 */ /* 0x000e220000000c00 */
[----:B------:R-:W-:-:S04]  /*0800*/  LOP3.LUT R4, R8, 0x400, RZ, 0xfc, !PT ;  /* 0x0000040008047812 */ /* 0x000fc800078efcff */
[----:B------:R-:W-:Y:S01]  /*0810*/  LOP3.LUT R4, R4, 0x7f0, RZ, 0xc0, !PT ;  /* 0x000007f004047812 */ /* 0x000fe200078ec0ff */
[-CC-:B------:R-:W-:Y:S01]  /*0820*/  FFMA R12, R13, R5.reuse, R9.reuse ;  /* 0x000000050d0c7223 */ /* 0x180fe20000000009 */
[-CC-:B------:R-:W-:Y:S01]  /*0830*/  FFMA R40, R17, R5.reuse, R9.reuse ;  /* 0x0000000511287223 */ /* 0x180fe20000000009 */
[-CC-:B------:R-:W-:Y:S01]  /*0840*/  FFMA R21, R21, R5.reuse, R9.reuse ;  /* 0x0000000515157223 */ /* 0x180fe20000000009 */
[----:B------:R-:W-:Y:S01]  /*0850*/  FFMA R16, R25, R5, R9 ;  /* 0x0000000519107223 */ /* 0x000fe20000000009 */
[----:B------:R-:W-:Y:S02]  /*0860*/  VIADD R5, R4, UR4 ;  /* 0x0000000404057c36 */ /* 0x000fe40008000000 */
[-CC-:B------:R-:W-:Y:S01]  /*0870*/  FFMA R13, R14, R6.reuse, R10.reuse ;  /* 0x000000060e0d7223 */ /* 0x180fe2000000000a */
[-CC-:B------:R-:W-:Y:S01]  /*0880*/  FFMA R9, R18, R6.reuse, R10.reuse ;  /* 0x0000000612097223 */ /* 0x180fe2000000000a */
[-CC-:B------:R-:W-:Y:S01]  /*0890*/  FFMA R25, R22, R6.reuse, R10.reuse ;  /* 0x0000000616197223 */ /* 0x180fe2000000000a */
[----:B------:R-:W-:Y:S01]  /*08a0*/  FFMA R17, R26, R6, R10 ;  /* 0x000000061a117223 */ /* 0x000fe2000000000a */
[-CC-:B------:R-:W-:Y:S01]  /*08b0*/  FFMA R10, R15, R7.reuse, R11.reuse ;  /* 0x000000070f0a7223 */ /* 0x180fe2000000000b */
[-CC-:B------:R-:W-:Y:S01]  /*08c0*/  FFMA R26, R19, R7.reuse, R11.reuse ;  /* 0x00000007131a7223 */ /* 0x180fe2000000000b */
[-CC-:B------:R-:W-:Y:S01]  /*08d0*/  FFMA R22, R23, R7.reuse, R11.reuse ;  /* 0x0000000717167223 */ /* 0x180fe2000000000b */
[----:B------:R-:W-:Y:S01]  /*08e0*/  FFMA R18, R27, R7, R11 ;  /* 0x000000071b127223 */ /* 0x000fe2000000000b */
[C---:B------:R-:W-:Y:S01]  /*08f0*/  IMAD R5, R8.reuse, 0x4, R5 ;  /* 0x0000000408057824 */ /* 0x040fe200078e0205 */
[----:B------:R-:W-:-:S04]  /*0900*/  LOP3.LUT R11, R8, 0x800, RZ, 0xfc, !PT ;  /* 0x00000800080b7812 */ /* 0x000fc800078efcff */
[----:B------:R-:W-:Y:S01]  /*0910*/  LOP3.LUT R11, R11, 0xbf0, RZ, 0xc0, !PT ;  /* 0x00000bf00b0b7812 */ /* 0x000fe200078ec0ff */
[----:B------:R-:W1:Y:S04]  /*0920*/  LDS.128 R4, [R5+0x1000] ;  /* 0x0010000005047984 */ /* 0x000e680000000c00 */
[----:B------:R-:W-:-:S04]  /*0930*/  VIADD R11, R11, UR4 ;  /* 0x000000040b0b7c36 */ /* 0x000fc80008000000 */
[----:B------:R-:W-:Y:S02]  /*0940*/  IMAD R14, R8, 0x4, R11 ;  /* 0x00000004080e7824 */ /* 0x000fe400078e020b */
[----:B0-----:R-:W-:Y:S01]  /*0950*/  FADD R29, R29, R12 ;  /* 0x0000000c1d1d7221 */ /* 0x001fe20000000000 */
[----:B------:R-:W-:-:S03]  /*0960*/  FADD R30, R30, R13 ;  /* 0x0000000d1e1e7221 */ /* 0x000fc60000000000 */
[----:B------:R-:W0:Y:S01]  /*0970*/  LDS.128 R12, [R14+0x2000] ;  /* 0x002000000e0c7984 */ /* 0x000e220000000c00 */
[----:B------:R-:W-:Y:S01]  /*0980*/  LOP3.LUT R11, R8, 0xc00, RZ, 0xfc, !PT ;  /* 0x00000c00080b7812 */ /* 0x000fe200078efcff */
[----:B------:R-:W2:Y:S03]  /*0990*/  S2R R19, SR_TID.X ;  /* 0x0000000000137919 */ /* 0x000ea60000002100 */
[----:B------:R-:W-:-:S05]  /*09a0*/  LOP3.LUT R11, R11, 0xff0, RZ, 0xc0, !PT ;  /* 0x00000ff00b0b7812 */ /* 0x000fca00078ec0ff */
[----:B------:R-:W-:-:S04]  /*09b0*/  VIADD R11, R11, UR4 ;  /* 0x000000040b0b7c36 */ /* 0x000fc80008000000 */
[----:B------:R-:W-:Y:S02]  /*09c0*/  IMAD R8, R8, 0x4, R11 ;  /* 0x0000000408087824 */ /* 0x000fe400078e020b */
[----:B------:R-:W-:Y:S01]  /*09d0*/  FADD R31, R31, R10 ;  /* 0x0000000a1f1f7221 */ /* 0x000fe20000000000 */
[----:B-1----:R-:W-:-:S03]  /*09e0*/  FADD R6, R6, R9 ;  /* 0x0000000906067221 */ /* 0x002fc60000000000 */
[----:B------:R-:W1:Y:S01]  /*09f0*/  LDS.128 R8, [R8+0x3000] ;  /* 0x0030000008087984 */ /* 0x000e620000000c00 */
[----:B--2---:R-:W-:Y:S02]  /*0a00*/  IMAD.SHL.U32 R23, R19, 0x400, RZ ;  /* 0x0000040013177824 */ /* 0x004fe400078e00ff */
[----:B0-----:R-:W-:Y:S01]  /*0a10*/  FADD R12, R12, R20 ;  /* 0x000000140c0c7221 */ /* 0x001fe20000000000 */
[----:B------:R-:W-:Y:S02]  /*0a20*/  SHF.R.U32.HI R20, RZ, 0x2, R19 ;  /* 0x00000002ff147819 */ /* 0x000fe40000011613 */
[----:B------:R-:W-:Y:S02]  /*0a30*/  LOP3.LUT R23, R23, 0xc00, RZ, 0xc0, !PT ;  /* 0x00000c0017177812 */ /* 0x000fe400078ec0ff */
[----:B------:R-:W-:Y:S01]  /*0a40*/  SGXT.U32 R20, R20, 0x6 ;  /* 0x000000061414781a */ /* 0x000fe20000000000 */
[----:B------:R-:W-:Y:S01]  /*0a50*/  FADD R13, R13, R21 ;  /* 0x000000150d0d7221 */ /* 0x000fe20000000000 */
[C---:B------:R-:W-:Y:S01]  /*0a60*/  LOP3.LUT R27, R23.reuse, 0x100, RZ, 0xfc, !PT ;  /* 0x00000100171b7812 */ /* 0x040fe200078efcff */
[----:B------:R-:W-:Y:S01]  /*0a70*/  FADD R14, R14, R25 ;  /* 0x000000190e0e7221 */ /* 0x000fe20000000000 */
[----:B------:R-:W-:-:S02]  /*0a80*/  LOP3.LUT R21, R23, 0x200, RZ, 0xfc, !PT ;  /* 0x0000020017157812 */ /* 0x000fc400078efcff */
[----:B------:R-:W-:Y:S02]  /*0a90*/  LOP3.LUT R20, R20, R23, RZ, 0xfc, !PT ;  /* 0x0000001714147212 */ /* 0x000fe400078efcff */
[C---:B------:R-:W-:Y:S02]  /*0aa0*/  LOP3.LUT R25, R23.reuse, 0x300, RZ, 0xfc, !PT ;  /* 0x0000030017197812 */ /* 0x040fe400078efcff */
[----:B------:R-:W-:Y:S02]  /*0ab0*/  LEA.HI R23, R23, UR4, RZ, 0x1a ;  /* 0x0000000417177c11 */ /* 0x000fe4000f8fd0ff */
[----:B------:R-:W-:Y:S02]  /*0ac0*/  LEA.HI R27, R27, UR4, RZ, 0x1a ;  /* 0x000000041b1b7c11 */ /* 0x000fe4000f8fd0ff */
[----:B------:R-:W-:Y:S02]  /*0ad0*/  LEA.HI R21, R21, UR4, RZ, 0x1a ;  /* 0x0000000415157c11 */ /* 0x000fe4000f8fd0ff */
[----:B------:R-:W-:Y:S01]  /*0ae0*/  LEA.HI R25, R25, UR4, RZ, 0x1a ;  /* 0x0000000419197c11 */ /* 0x000fe2000f8fd0ff */
[----:B------:R-:W-:Y:S01]  /*0af0*/  FADD R28, R28, R39 ;  /* 0x000000271c1c7221 */ /* 0x000fe20000000000 */
[----:B------:R-:W-:Y:S01]  /*0b00*/  FADD R15, R15, R22 ;  /* 0x000000160f0f7221 */ /* 0x000fe20000000000 */
[C---:B------:R-:W-:Y:S01]  /*0b10*/  IMAD R23, R20.reuse, 0x4, R23 ;  /* 0x0000000414177824 */ /* 0x040fe200078e0217 */
[----:B------:R-:W-:Y:S01]  /*0b20*/  BAR.SYNC.DEFER_BLOCKING 0x0 ;  /* 0x0000000000007b1d */ /* 0x000fe20000010000 */
[----:B------:R-:W-:-:S02]  /*0b30*/  IMAD R22, R20, 0x4, R27 ;  /* 0x0000000414167824 */ /* 0x000fc400078e021b */
[----:B------:R-:W-:Y:S02]  /*0b40*/  IMAD R21, R20, 0x4, R21 ;  /* 0x0000000414157824 */ /* 0x000fe400078e0215 */
[----:B------:R-:W-:Y:S01]  /*0b50*/  FADD R4, R4, R38 ;  /* 0x0000002604047221 */ /* 0x000fe20000000000 */
[----:B------:R-:W-:Y:S02]  /*0b60*/  IMAD R20, R20, 0x4, R25 ;  /* 0x0000000414147824 */ /* 0x000fe400078e0219 */
[----:B------:R-:W-:Y:S01]  /*0b70*/  FADD R5, R5, R40 ;  /* 0x0000002805057221 */ /* 0x000fe20000000000 */
[----:B------:R-:W-:Y:S01]  /*0b80*/  FADD R7, R7, R26 ;  /* 0x0000001a07077221 */ /* 0x000fe20000000000 */
[----:B-1----:R-:W-:Y:S01]  /*0b90*/  FADD R8, R8, R24 ;  /* 0x0000001808087221 */ /* 0x002fe20000000000 */
[----:B------:R-:W-:Y:S01]  /*0ba0*/  FADD R9, R9, R16 ;  /* 0x0000001009097221 */ /* 0x000fe20000000000 */
[----:B------:R-:W-:Y:S01]  /*0bb0*/  FADD R10, R10, R17 ;  /* 0x000000110a0a7221 */ /* 0x000fe20000000000 */
[----:B------:R-:W-:Y:S01]  /*0bc0*/  FADD R11, R11, R18 ;  /* 0x000000120b0b7221 */ /* 0x000fe20000000000 */
[----:B------:R-:W-:Y:S01]  /*0bd0*/  IMAD.SHL.U32 R19, R19, 0x4, RZ ;  /* 0x0000000413137824 */ /* 0x000fe200078e00ff */
[----:B------:R-:W0:Y:S01]  /*0be0*/  LDC.64 R38, c[0x0][0x230] ;  /* 0x00008c00ff267b82 */ /* 0x000e220000000a00 */
[----:B------:R-:W-:Y:S04]  /*0bf0*/  STS [R23], R28 ;  /* 0x0000001c17007388 */ /* 0x000fe80000000800 */
[----:B------:R-:W-:Y:S04]  /*0c00*/  STS [R22+0x400], R29 ;  /* 0x0004001d16007388 */ /* 0x000fe80000000800 */
        /* <DEDUP_REMOVED lines=11> */
[----:B------:R1:W-:Y:S04]  /*0cc0*/  STS [R22+0x700], R9 ;  /* 0x0007000916007388 */ /* 0x0003e80000000800 */
[----:B------:R2:W-:Y:S04]  /*0cd0*/  STS [R21+0xb00], R10 ;  /* 0x000b000a15007388 */ /* 0x0005e80000000800 */
[----:B------:R-:W-:Y:S01]  /*0ce0*/  STS [R20+0xf00], R11 ;  /* 0x000f000b14007388 */ /* 0x000fe20000000800 */
[----:B------:R-:W-:-:S04]  /*0cf0*/  SHF.R.U32.HI R16, RZ, 0x8, R19 ;  /* 0x00000008ff107819 */ /* 0x000fc80000011613 */
[----:B------:R-:W-:Y:S02]  /*0d00*/  SGXT.U32 R16, R16, 0x2 ;  /* 0x000000021010781a */ /* 0x000fe40000000000 */
[----:B------:R-:W-:Y:S02]  /*0d10*/  LOP3.LUT R24, R19, 0x3fc, RZ, 0xc0, !PT ;  /* 0x000003fc13187812 */ /* 0x000fe400078ec0ff */
[----:B------:R-:W-:Y:S02]  /*0d20*/  LOP3.LUT R19, R16, 0x3fc, R19, 0xf8, !PT ;  /* 0x000003fc10137812 */ /* 0x000fe400078ef813 */
[----:B------:R-:W-:Y:S02]  /*0d30*/  LEA R17, R16, UR4, 0x2 ;  /* 0x0000000410117c11 */ /* 0x000fe4000f8e10ff */
[----:B------:R-:W-:Y:S01]  /*0d40*/  LEA R16, R19, UR4, 0x2 ;  /* 0x0000000413107c11 */ /* 0x000fe2000f8e10ff */
[----:B------:R-:W-:Y:S02]  /*0d50*/  BAR.SYNC.DEFER_BLOCKING 0x0 ;  /* 0x0000000000007b1d */ /* 0x000fe40000010000 */
[C---:B------:R-:W-:Y:S01]  /*0d60*/  IMAD R25, R24.reuse, 0x4, R17 ;  /* 0x0000000418197824 */ /* 0x040fe200078e0211 */
[----:B-1----:R-:W-:-:S04]  /*0d70*/  LOP3.LUT R22, R24, 0x400, RZ, 0xfc, !PT ;  /* 0x0000040018167812 */ /* 0x002fc800078efcff */
[----:B--2---:R-:W-:-:S04]  /*0d80*/  SHF.R.U32.HI R21, RZ, 0x6, R22 ;  /* 0x00000006ff157819 */ /* 0x004fc80000011616 */
[----:B------:R-:W-:Y:S01]  /*0d90*/  LOP3.LUT R21, R21, 0x1c, RZ, 0xc0, !PT ;  /* 0x0000001c15157812 */ /* 0x000fe200078ec0ff */
[----:B------:R-:W-:Y:S04]  /*0da0*/  LDS R16, [R16] ;  /* 0x0000000010107984 */ /* 0x000fe80000000800 */
[----:B------:R-:W-:Y:S04]  /*0db0*/  LDS R17, [R25+0x4] ;  /* 0x0000040019117984 */ /* 0x000fe80000000800 */
[----:B------:R-:W-:Y:S04]  /*0dc0*/  LDS R18, [R25+0x8] ;  /* 0x0000080019127984 */ /* 0x000fe80000000800 */
[----:B------:R1:W2:Y:S01]  /*0dd0*/  LDS R19, [R25+0xc] ;  /* 0x00000c0019137984 */ /* 0x0002a20000000800 */
[----:B------:R-:W-:-:S02]  /*0de0*/  VIADD R21, R21, UR4 ;  /* 0x0000000415157c36 */ /* 0x000fc40008000000 */
[----:B0-----:R-:W-:-:S04]  /*0df0*/  IMAD.WIDE R26, R32, 0x4, R38 ;  /* 0x00000004201a7825 */ /* 0x001fc800078e0226 */
[----:B------:R-:W-:-:S05]  /*0e00*/  IMAD R32, R24, 0x4, R21 ;  /* 0x0000000418207824 */ /* 0x000fca00078e0215 */
[----:B------:R-:W-:Y:S04]  /*0e10*/  LDS R20, [R32+0x1000] ;  /* 0x0010000020147984 */ /* 0x000fe80000000800 */
[----:B------:R-:W-:Y:S04]  /*0e20*/  LDS R21, [R32+0x1004] ;  /* 0x0010040020157984 */ /* 0x000fe80000000800 */
[----:B------:R-:W-:Y:S04]  /*0e30*/  LDS R22, [R32+0x1008] ;  /* 0x0010080020167984 */ /* 0x000fe80000000800 */
[----:B------:R-:W0:Y:S01]  /*0e40*/  LDS R23, [R32+0x100c] ;  /* 0x00100c0020177984 */ /* 0x000e220000000800 */
[----:B-1----:R-:W-:-:S03]  /*0e50*/  LOP3.LUT R25, R24, 0x800, RZ, 0xfc, !PT ;  /* 0x0000080018197812 */ /* 0x002fc600078efcff */
[----:B--2---:R1:W-:Y:S01]  /*0e60*/  @P6 STG.E.128 desc[UR6][R26.64], R16 ;  /* 0x000000101a006986 */ /* 0x0043e2000c101d06 */
[----:B------:R-:W-:Y:S02]  /*0e70*/  ISETP.NE.AND P6, PT, R33, RZ, PT ;  /* 0x000000ff2100720c */ /* 0x000fe40003fc5270 */
[----:B-1----:R-:W-:Y:S02]  /*0e80*/  SHF.R.U32.HI R16, RZ, 0x6, R25 ;  /* 0x00000006ff107819 */ /* 0x002fe40000011619 */
[----:B------:R-:W-:-:S04]  /*0e90*/  LOP3.LUT R25, R24, 0xc00, RZ, 0xfc, !PT ;  /* 0x00000c0018197812 */ /* 0x000fc800078efcff */
[----:B------:R-:W-:Y:S02]  /*0ea0*/  SHF.R.U32.HI R25, RZ, 0x6, R25 ;  /* 0x00000006ff197819 */ /* 0x000fe40000011619 */
[----:B------:R-:W-:Y:S02]  /*0eb0*/  LOP3.LUT R16, R16, 0x2c, RZ, 0xc0, !PT ;  /* 0x0000002c10107812 */ /* 0x000fe400078ec0ff */
[----:B------:R-:W-:-:S03]  /*0ec0*/  LOP3.LUT R25, R25, 0x3c, RZ, 0xc0, !PT ;  /* 0x0000003c19197812 */ /* 0x000fc600078ec0ff */
[----:B------:R-:W-:Y:S02]  /*0ed0*/  VIADD R17, R16, UR4 ;  /* 0x0000000410117c36 */ /* 0x000fe40008000000 */
[----:B------:R-:W-:Y:S02]  /*0ee0*/  VIADD R25, R25, UR4 ;  /* 0x0000000419197c36 */ /* 0x000fe40008000000 */
[----:B------:R-:W-:-:S04]  /*0ef0*/  IMAD.WIDE R26, R0, 0x4, R38 ;  /* 0x00000004001a7825 */ /* 0x000fc800078e0226 */
[C---:B------:R-:W-:Y:S02]  /*0f00*/  IMAD R0, R24.reuse, 0x4, R17 ;  /* 0x0000000418007824 */ /* 0x040fe400078e0211 */
[----:B------:R-:W-:Y:S01]  /*0f10*/  IMAD R40, R24, 0x4, R25 ;  /* 0x0000000418287824 */ /* 0x000fe200078e0219 */
[----:B0-----:R0:W-:Y:S04]  /*0f20*/  @P6 STG.E.128 desc[UR6][R26.64], R20 ;  /* 0x000000141a006986 */ /* 0x0011e8000c101d06 */
[----:B------:R-:W-:Y:S04]  /*0f30*/  LDS R16, [R0+0x2000] ;  /* 0x0020000000107984 */ /* 0x000fe80000000800 */
[----:B------:R-:W-:Y:S04]  /*0f40*/  LDS R17, [R0+0x2004] ;  /* 0x0020040000117984 */ /* 0x000fe80000000800 */
[----:B------:R-:W-:Y:S04]  /*0f50*/  LDS R18, [R0+0x2008] ;  /* 0x0020080000127984 */ /* 0x000fe80000000800 */
[----:B------:R-:W1:Y:S01]  /*0f60*/  LDS R19, [R0+0x200c] ;  /* 0x00200c0000137984 */ /* 0x000e620000000800 */
[----:B0-----:R-:W0:Y:S03]  /*0f70*/  LDC.64 R22, c[0x0][0x238] ;  /* 0x00008e00ff167b82 */ /* 0x001e260000000a00 */
[----:B------:R-:W-:Y:S04]  /*0f80*/  LDS R24, [R40+0x3000] ;  /* 0x0030000028187984 */ /* 0x000fe80000000800 */
[----:B------:R-:W-:Y:S04]  /*0f90*/  LDS R25, [R40+0x3004] ;  /* 0x0030040028197984 */ /* 0x000fe80000000800 */
[----:B------:R-:W-:Y:S04]  /*0fa0*/  LDS R26, [R40+0x3008] ;  /* 0x00300800281a7984 */ /* 0x000fe80000000800 */
[----:B------:R-:W2:Y:S01]  /*0fb0*/  LDS R27, [R40+0x300c] ;  /* 0x00300c00281b7984 */ /* 0x000ea20000000800 */
[----:B------:R-:W-:-:S04]  /*0fc0*/  IMAD.WIDE R20, R3, 0x4, R38 ;  /* 0x0000000403147825 */ /* 0x000fc800078e0226 */
[----:B------:R-:W-:-:S04]  /*0fd0*/  IMAD.WIDE R2, R2, 0x4, R38 ;  /* 0x0000000402027825 */ /* 0x000fc800078e0226 */
[----:B0-----:R-:W-:-:S04]  /*0fe0*/  IMAD.WIDE R32, R37, 0x4, R22 ;  /* 0x0000000425207825 */ /* 0x001fc800078e0216 */
[----:B------:R-:W-:-:S04]  /*0ff0*/  IMAD.WIDE R36, R36, 0x4, R22 ;  /* 0x0000000424247825 */ /* 0x000fc800078e0216 */
[--C-:B------:R-:W-:Y:S01]  /*1000*/  IMAD.WIDE R38, R35, 0x4, R22.reuse ;  /* 0x0000000423267825 */ /* 0x100fe200078e0216 */
[----:B-1----:R0:W-:Y:S03]  /*1010*/  @P5 STG.E.128 desc[UR6][R20.64], R16 ;  /* 0x0000001014005986 */ /* 0x0021e6000c101d06 */
[----:B------:R-:W-:Y:S01]  /*1020*/  IMAD.WIDE R22, R34, 0x4, R22 ;  /* 0x0000000422167825 */ /* 0x000fe200078e0216 */
[----:B--2---:R0:W-:Y:S04]  /*1030*/  @P4 STG.E.128 desc[UR6][R2.64], R24 ;  /* 0x0000001802004986 */ /* 0x0041e8000c101d06 */
[----:B------:R0:W-:Y:S04]  /*1040*/  @P3 STG.E.128 desc[UR6][R32.64], R28 ;  /* 0x0000001c20003986 */ /* 0x0001e8000c101d06 */
[----:B------:R0:W-:Y:S04]  /*1050*/  @P2 STG.E.128 desc[UR6][R36.64], R4 ;  /* 0x0000000424002986 */ /* 0x0001e8000c101d06 */
[----:B------:R0:W-:Y:S02]  /*1060*/  @P1 STG.E.128 desc[UR6][R38.64], R12 ;  /* 0x0000000c26001986 */ /* 0x0001e4000c101d06 */
[----:B0-----:R-:W-:Y:S05]  /*1070*/  @!P0 EXIT ;  /* 0x000000000000894d */ /* 0x001fea0003800000 */
[----:B------:R-:W-:Y:S01]  /*1080*/  STG.E.128 desc[UR6][R22.64], R8 ;  /* 0x0000000816007986 */ /* 0x000fe2000c101d06 */
[----:B------:R-:W-:Y:S05]  /*1090*/  EXIT ;  /* 0x000000000000794d */ /* 0x000fea0003800000 */
.L_x_0:
[----:B------:R-:W-:-:S00]  /*10a0*/  BRA `(.L_x_0) ;  /* 0xfffffffc00fc7947 */ /* 0x000fc0000383ffff */
[----:B------:R-:W-:-:S00]  /*10b0*/  NOP ;  /* 0x0000000000007918 */ /* 0x000fc00000000000 */
        /* <DEDUP_REMOVED lines=12> */
.L_x_1:


//--------------------- .nv.shared.triton_poi_fused_add_convolution_mul_26 --------------------------
	.section	.nv.shared.triton_poi_fused_add_convolution_mul_26,"aw",@nobits
	.sectionflags	@""
	.align	16
	.zero		1024


//--------------------- .nv.constant0.triton_poi_fused_add_convolution_mul_26 --------------------------
	.section	.nv.constant0.triton_poi_fused_add_convolution_mul_26,"a",@progbits
	.sectionflags	@""
	.align	4
.nv.constant0.triton_poi_fused_add_convolution_mul_26:
	.zero		584
